//
// Generated by NVIDIA NVVM Compiler
//
// Compiler Build ID: CL-36424714
// Cuda compilation tools, release 13.0, V13.0.88
// Based on NVVM 20.0.0
//

.version 9.0
.target sm_100
.address_size 64

	// .globl	_Z11sumArrayGpuPKiS0_Pii

.visible .entry _Z11sumArrayGpuPKiS0_Pii(
	.param .u64 .ptr .align 1 _Z11sumArrayGpuPKiS0_Pii_param_0,
	.param .u64 .ptr .align 1 _Z11sumArrayGpuPKiS0_Pii_param_1,
	.param .u64 .ptr .align 1 _Z11sumArrayGpuPKiS0_Pii_param_2,
	.param .u32 _Z11sumArrayGpuPKiS0_Pii_param_3
)
{
	.reg .pred 	%p<2>;
	.reg .b32 	%r<9>;
	.reg .b64 	%rd<11>;

	ld.param.u64 	%rd1, [_Z11sumArrayGpuPKiS0_Pii_param_0];
	ld.param.u64 	%rd2, [_Z11sumArrayGpuPKiS0_Pii_param_1];
	ld.param.u64 	%rd3, [_Z11sumArrayGpuPKiS0_Pii_param_2];
	ld.param.u32 	%r2, [_Z11sumArrayGpuPKiS0_Pii_param_3];
	mov.u32 	%r3, %ctaid.x;
	mov.u32 	%r4, %ntid.x;
	mov.u32 	%r5, %tid.x;
	mad.lo.s32 	%r1, %r3, %r4, %r5;
	setp.ge.s32 	%p1, %r1, %r2;
	@%p1 bra 	$L__BB0_2;
	cvta.to.global.u64 	%rd4, %rd1;
	cvta.to.global.u64 	%rd5, %rd2;
	cvta.to.global.u64 	%rd6, %rd3;
	mul.wide.s32 	%rd7, %r1, 4;
	add.s64 	%rd8, %rd4, %rd7;
	ld.global.u32 	%r6, [%rd8];
	add.s64 	%rd9, %rd5, %rd7;
	ld.global.u32 	%r7, [%rd9];
	add.s32 	%r8, %r7, %r6;
	add.s64 	%rd10, %rd6, %rd7;
	st.global.u32 	[%rd10], %r8;
$L__BB0_2:
	ret;

}


// ===== COMPILED SASS (sm_100) =====

	.target	sm_100

	.elftype	@"ET_EXEC"


//--------------------- .note.nv.tkinfo           --------------------------
	.section	.note.nv.tkinfo,"",@"SHT_NOTE"
	.sectionflags	@"SHF_NOTE_NV_TKINFO"
	.tkinfo
        /*0018*/ 	.word	0x00000002
        /*0030*/ 	.string	""
        /*0030*/ 	.string	"ptxas"
        /*0030*/ 	.string	"Cuda compilation tools, release 13.0, V13.0.88"
        /*0030*/ 	.string	"Build cuda_13.0.r13.0/compiler.36424714_0"
        /*0030*/ 	.string	"-arch sm_100 -m 64 "



//--------------------- .note.nv.cuinfo           --------------------------
	.section	.note.nv.cuinfo,"",@"SHT_NOTE"
	.sectionflags	@"SHF_NOTE_NV_CUINFO"
        /*0018*/ 	.short	0x0002
        /*001a*/ 	.short	0x0064
        /*001c*/ 	.short	0x0082
	.zero		2


//--------------------- .nv.info                  --------------------------
	.section	.nv.info,"",@"SHT_CUDA_INFO"
	.align	4


	//----- nvinfo : EIATTR_REGCOUNT
	.align		4
        /*0000*/ 	.byte	0x04, 0x2f
        /*0002*/ 	.short	(.L_1 - .L_0)
	.align		4
.L_0:
        /*0004*/ 	.word	index@(_Z11sumArrayGpuPKiS0_Pii)
        /*0008*/ 	.word	0x0000000c


	//----- nvinfo : EIATTR_FRAME_SIZE
	.align		4
.L_1:
        /*000c*/ 	.byte	0x04, 0x11
        /*000e*/ 	.short	(.L_3 - .L_2)
	.align		4
.L_2:
        /*0010*/ 	.word	index@(_Z11sumArrayGpuPKiS0_Pii)
        /*0014*/ 	.word	0x00000000


	//----- nvinfo : EIATTR_MIN_STACK_SIZE
	.align		4
.L_3:
        /*0018*/ 	.byte	0x04, 0x12
        /*001a*/ 	.short	(.L_5 - .L_4)
	.align		4
.L_4:
        /*001c*/ 	.word	index@(_Z11sumArrayGpuPKiS0_Pii)
        /*0020*/ 	.word	0x00000000
.L_5:


//--------------------- .nv.compat                --------------------------
	.section	.nv.compat,"",@"SHT_CUDA_COMPAT_INFO"
	.align	4
        /*0000*/ 	.byte	0x02, 0x09, 0x00, 0x00, 0x02, 0x02, 0x01, 0x00, 0x02, 0x05, 0x05, 0x00, 0x03, 0x07, 0x01, 0x01
        /*0010*/ 	.byte	0x02, 0x03, 0x00, 0x00, 0x02, 0x06, 0x01, 0x00, 0x04, 0x0b, 0x08, 0x00, 0x09, 0x00, 0x00, 0x00
        /*0020*/ 	.byte	0x00, 0x00, 0x00, 0x00


//--------------------- .nv.info._Z11sumArrayGpuPKiS0_Pii --------------------------
	.section	.nv.info._Z11sumArrayGpuPKiS0_Pii,"",@"SHT_CUDA_INFO"
	.sectionflags	@""
	.align	4


	//----- nvinfo : EIATTR_CUDA_API_VERSION
	.align		4
        /*0000*/ 	.byte	0x04, 0x37
        /*0002*/ 	.short	(.L_7 - .L_6)
.L_6:
        /*0004*/ 	.word	0x00000082


	//----- nvinfo : EIATTR_KPARAM_INFO
	.align		4
.L_7:
        /*0008*/ 	.byte	0x04, 0x17
        /*000a*/ 	.short	(.L_9 - .L_8)
.L_8:
        /*000c*/ 	.word	0x00000000
        /*0010*/ 	.short	0x0003
        /*0012*/ 	.short	0x0018
        /*0014*/ 	.byte	0x00, 0xf0, 0x11, 0x00


	//----- nvinfo : EIATTR_KPARAM_INFO
	.align		4
.L_9:
        /*0018*/ 	.byte	0x04, 0x17
        /*001a*/ 	.short	(.L_11 - .L_10)
.L_10:
        /*001c*/ 	.word	0x00000000
        /*0020*/ 	.short	0x0002
        /*0022*/ 	.short	0x0010
        /*0024*/ 	.byte	0x00, 0xf5, 0x21, 0x00


	//----- nvinfo : EIATTR_KPARAM_INFO
	.align		4
.L_11:
        /*0028*/ 	.byte	0x04, 0x17
        /*002a*/ 	.short	(.L_13 - .L_12)
.L_12:
        /*002c*/ 	.word	0x00000000
        /*0030*/ 	.short	0x0001
        /*0032*/ 	.short	0x0008
        /*0034*/ 	.byte	0x00, 0xf5, 0x21, 0x00


	//----- nvinfo : EIATTR_KPARAM_INFO
	.align		4
.L_13:
        /*0038*/ 	.byte	0x04, 0x17
        /*003a*/ 	.short	(.L_15 - .L_14)
.L_14:
        /*003c*/ 	.word	0x00000000
        /*0040*/ 	.short	0x0000
        /*0042*/ 	.short	0x0000
        /*0044*/ 	.byte	0x00, 0xf5, 0x21, 0x00


	//----- nvinfo : EIATTR_SPARSE_MMA_MASK
	.align		4
.L_15:
        /*0048*/ 	.byte	0x03, 0x50
        /*004a*/ 	.short	0x0000


	//----- nvinfo : EIATTR_MAXREG_COUNT
	.align		4
        /*004c*/ 	.byte	0x03, 0x1b
        /*004e*/ 	.short	0x00ff


	//----- nvinfo : EIATTR_MERCURY_ISA_VERSION
	.align		4
        /*0050*/ 	.byte	0x03, 0x5f
        /*0052*/ 	.short	0x0101


	//----- nvinfo : EIATTR_VRC_CTA_INIT_COUNT
	.align		4
        /*0054*/ 	.byte	0x02, 0x4a
	.zero		1
	.zero		1


	//----- nvinfo : EIATTR_EXIT_INSTR_OFFSETS
	.align		4
        /*0058*/ 	.byte	0x04, 0x1c
        /*005a*/ 	.short	(.L_17 - .L_16)


	//   ....[0]....
.L_16:
        /*005c*/ 	.word	0x00000070


	//   ....[1]....
        /*0060*/ 	.word	0x00000130


	//----- nvinfo : EIATTR_CBANK_PARAM_SIZE
	.align		4
.L_17:
        /*0064*/ 	.byte	0x03, 0x19
        /*0066*/ 	.short	0x001c


	//----- nvinfo : EIATTR_PARAM_CBANK
	.align		4
        /*0068*/ 	.byte	0x04, 0x0a
        /*006a*/ 	.short	(.L_19 - .L_18)
	.align		4
.L_18:
        /*006c*/ 	.word	index@(.nv.constant0._Z11sumArrayGpuPKiS0_Pii)
        /*0070*/ 	.short	0x0380
        /*0072*/ 	.short	0x001c


	//----- nvinfo : EIATTR_SW_WAR
	.align		4
.L_19:
        /*0074*/ 	.byte	0x04, 0x36
        /*0076*/ 	.short	(.L_21 - .L_20)
.L_20:
        /*0078*/ 	.word	0x00000008
.L_21:


//--------------------- .nv.callgraph             --------------------------
	.section	.nv.callgraph,"",@"SHT_CUDA_CALLGRAPH"
	.align	4
	.sectionentsize	8
	.align		4
        /*0000*/ 	.word	0x00000000
	.align		4
        /*0004*/ 	.word	0xffffffff
	.align		4
        /*0008*/ 	.word	0x00000000
	.align		4
        /*000c*/ 	.word	0xfffffffe
	.align		4
        /*0010*/ 	.word	0x00000000
	.align		4
        /*0014*/ 	.word	0xfffffffd
	.align		4
        /*0018*/ 	.word	0x00000000
	.align		4
        /*001c*/ 	.word	0xfffffffc


//--------------------- .text._Z11sumArrayGpuPKiS0_Pii --------------------------
	.section	.text._Z11sumArrayGpuPKiS0_Pii,"ax",@progbits
	.align	128
        .global         _Z11sumArrayGpuPKiS0_Pii
        .type           _Z11sumArrayGpuPKiS0_Pii,@function
        .size           _Z11sumArrayGpuPKiS0_Pii,(.L_x_1 - _Z11sumArrayGpuPKiS0_Pii)
        .other          _Z11sumArrayGpuPKiS0_Pii,@"STO_CUDA_ENTRY STV_DEFAULT"
_Z11sumArrayGpuPKiS0_Pii:
.text._Z11sumArrayGpuPKiS0_Pii:
[----:B------:R-:W-:Y:S01]  /*0000*/  LDC R1, c[0x0][0x37c] ;  /* 0x0000df00ff017b82 */ /* 0x000fe20000000800 */
[----:B------:R-:W0:Y:S07]  /*0010*/  S2R R0, SR_TID.X ;  /* 0x0000000000007919 */ /* 0x000e2e0000002100 */
[----:B------:R-:W0:Y:S01]  /*0020*/  S2UR UR4, SR_CTAID.X ;  /* 0x00000000000479c3 */ /* 0x000e220000002500 */
[----:B------:R-:W1:Y:S07]  /*0030*/  LDCU UR5, c[0x0][0x398] ;  /* 0x00007300ff0577ac */ /* 0x000e6e0008000800 */
[----:B------:R-:W0:Y:S02]  /*0040*/  LDC R9, c[0x0][0x360] ;  /* 0x0000d800ff097b82 */ /* 0x000e240000000800 */
[----:B0-----:R-:W-:-:S05]  /*0050*/  IMAD R9, R9, UR4, R0 ;  /* 0x0000000409097c24 */ /* 0x001fca000f8e0200 */
[----:B-1----:R-:W-:-:S13]  /*0060*/  ISETP.GE.AND P0, PT, R9, UR5, PT ;  /* 0x0000000509007c0c */ /* 0x002fda000bf06270 */
[----:B------:R-:W-:Y:S05]  /*0070*/  @P0 EXIT ;  /* 0x000000000000094d */ /* 0x000fea0003800000 */
[----:B------:R-:W0:Y:S01]  /*0080*/  LDC.64 R2, c[0x0][0x380] ;  /* 0x0000e000ff027b82 */ /* 0x000e220000000a00 */
[----:B------:R-:W1:Y:S07]  /*0090*/  LDCU.64 UR4, c[0x0][0x358] ;  /* 0x00006b00ff0477ac */ /* 0x000e6e0008000a00 */
[----:B------:R-:W2:Y:S08]  /*00a0*/  LDC.64 R4, c[0x0][0x388] ;  /* 0x0000e200ff047b82 */ /* 0x000eb00000000a00 */
[----:B------:R-:W3:Y:S01]  /*00b0*/  LDC.64 R6, c[0x0][0x390] ;  /* 0x0000e400ff067b82 */ /* 0x000ee20000000a00 */
[----:B0-----:R-:W-:-:S06]  /*00c0*/  IMAD.WIDE R2, R9, 0x4, R2 ;  /* 0x0000000409027825 */ /* 0x001fcc00078e0202 */
[----:B-1----:R-:W4:Y:S01]  /*00d0*/  LDG.E R2, desc[UR4][R2.64] ;  /* 0x0000000402027981 */ /* 0x002f22000c1e1900 */
[----:B--2---:R-:W-:-:S06]  /*00e0*/  IMAD.WIDE R4, R9, 0x4, R4 ;  /* 0x0000000409047825 */ /* 0x004fcc00078e0204 */
[----:B------:R-:W4:Y:S01]  /*00f0*/  LDG.E R5, desc[UR4][R4.64] ;  /* 0x0000000404057981 */ /* 0x000f22000c1e1900 */
[----:B---3--:R-:W-:Y:S01]  /*0100*/  IMAD.WIDE R6, R9, 0x4, R6 ;  /* 0x0000000409067825 */ /* 0x008fe200078e0206 */
[----:B----4-:R-:W-:-:S05]  /*0110*/  IADD3 R9, PT, PT, R2, R5, RZ ;  /* 0x0000000502097210 */ /* 0x010fca0007ffe0ff */
[----:B------:R-:W-:Y:S01]  /*0120*/  STG.E desc[UR4][R6.64], R9 ;  /* 0x0000000906007986 */ /* 0x000fe2000c101904 */
[----:B------:R-:W-:Y:S05]  /*0130*/  EXIT ;  /* 0x000000000000794d */ /* 0x000fea0003800000 */
.L_x_0:
[----:B------:R-:W-:-:S00]  /*0140*/  BRA `(.L_x_0) ;  /* 0xfffffffc00fc7947 */ /* 0x000fc0000383ffff */
[----:B------:R-:W-:-:S00]  /*0150*/  NOP ;  /* 0x0000000000007918 */ /* 0x000fc00000000000 */
        /* <DEDUP_REMOVED lines=10> */
.L_x_1:


//--------------------- .nv.shared.reserved.0     --------------------------
	.section	.nv.shared.reserved.0,"aw",@nobits
	.weak		__nv_reservedSMEM_offset_0_alias
	.size		__nv_reservedSMEM_offset_0_alias, 0, 64
	.other		__nv_reservedSMEM_offset_0_alias,@"STO_CUDA_RESERVED_SHARED STV_DEFAULT"
__nv_reservedSMEM_offset_0_alias:
	.zero		0
	.zero		64


//--------------------- .nv.constant0._Z11sumArrayGpuPKiS0_Pii --------------------------
	.section	.nv.constant0._Z11sumArrayGpuPKiS0_Pii,"a",@progbits
	.sectionflags	@""
	.align	4
.nv.constant0._Z11sumArrayGpuPKiS0_Pii:
	.zero		924


//--------------------- SYMBOLS --------------------------

	.type		.nv.reservedSmem.offset0,@object
	.size		.nv.reservedSmem.offset0,0x4
